//
// Generated by NVIDIA NVVM Compiler
//
// Compiler Build ID: CL-36424714
// Cuda compilation tools, release 13.0, V13.0.88
// Based on NVVM 20.0.0
//

.version 9.0
.target sm_100
.address_size 64

	// .globl	_Z27save_global_adj_matrix_flatPii
.global .align 4 .b8 global_adj_matrix_flat[2000];

.visible .entry _Z27save_global_adj_matrix_flatPii(
	.param .u64 .ptr .align 1 _Z27save_global_adj_matrix_flatPii_param_0,
	.param .u32 _Z27save_global_adj_matrix_flatPii_param_1
)
{
	.reg .pred 	%p<2>;
	.reg .b32 	%r<7>;
	.reg .b64 	%rd<7>;

	ld.param.u64 	%rd1, [_Z27save_global_adj_matrix_flatPii_param_0];
	ld.param.u32 	%r2, [_Z27save_global_adj_matrix_flatPii_param_1];
	mov.u32 	%r3, %ctaid.x;
	mov.u32 	%r4, %ntid.x;
	mov.u32 	%r5, %tid.x;
	mad.lo.s32 	%r1, %r3, %r4, %r5;
	setp.ge.s32 	%p1, %r1, %r2;
	@%p1 bra 	$L__BB0_2;
	cvta.to.global.u64 	%rd2, %rd1;
	mul.wide.s32 	%rd3, %r1, 4;
	add.s64 	%rd4, %rd2, %rd3;
	ld.global.u32 	%r6, [%rd4];
	mov.u64 	%rd5, global_adj_matrix_flat;
	add.s64 	%rd6, %rd5, %rd3;
	st.global.u32 	[%rd6], %r6;
$L__BB0_2:
	ret;

}
	// .globl	_Z19calculate_cost_cudaPiiS_iS_i
.visible .entry _Z19calculate_cost_cudaPiiS_iS_i(
	.param .u64 .ptr .align 1 _Z19calculate_cost_cudaPiiS_iS_i_param_0,
	.param .u32 _Z19calculate_cost_cudaPiiS_iS_i_param_1,
	.param .u64 .ptr .align 1 _Z19calculate_cost_cudaPiiS_iS_i_param_2,
	.param .u32 _Z19calculate_cost_cudaPiiS_iS_i_param_3,
	.param .u64 .ptr .align 1 _Z19calculate_cost_cudaPiiS_iS_i_param_4,
	.param .u32 _Z19calculate_cost_cudaPiiS_iS_i_param_5
)
{
	.reg .pred 	%p<5>;
	.reg .b32 	%r<14>;
	.reg .b64 	%rd<16>;

	ld.param.u64 	%rd3, [_Z19calculate_cost_cudaPiiS_iS_i_param_0];
	ld.param.u32 	%r4, [_Z19calculate_cost_cudaPiiS_iS_i_param_1];
	ld.param.u64 	%rd5, [_Z19calculate_cost_cudaPiiS_iS_i_param_2];
	ld.param.u32 	%r2, [_Z19calculate_cost_cudaPiiS_iS_i_param_3];
	ld.param.u64 	%rd4, [_Z19calculate_cost_cudaPiiS_iS_i_param_4];
	ld.param.u32 	%r3, [_Z19calculate_cost_cudaPiiS_iS_i_param_5];
	cvta.to.global.u64 	%rd1, %rd5;
	mov.u32 	%r1, %tid.x;
	setp.ge.s32 	%p1, %r1, %r4;
	setp.eq.s32 	%p2, %r1, %r2;
	or.pred  	%p3, %p1, %p2;
	@%p3 bra 	$L__BB1_3;
	cvta.to.global.u64 	%rd6, %rd3;
	cvta.to.global.u64 	%rd7, %rd4;
	mul.wide.u32 	%rd8, %r1, 4;
	add.s64 	%rd2, %rd6, %rd8;
	ld.global.u32 	%r5, [%rd2];
	mul.wide.s32 	%rd9, %r5, 4;
	add.s64 	%rd10, %rd7, %rd9;
	ld.global.u32 	%r6, [%rd10];
	mul.wide.s32 	%rd11, %r2, 4;
	add.s64 	%rd12, %rd6, %rd11;
	ld.global.u32 	%r7, [%rd12];
	mad.lo.s32 	%r8, %r5, %r3, %r7;
	mul.wide.s32 	%rd13, %r8, 4;
	mov.u64 	%rd14, global_adj_matrix_flat;
	add.s64 	%rd15, %rd14, %rd13;
	ld.global.u32 	%r9, [%rd15];
	add.s32 	%r10, %r9, %r6;
	atom.global.min.s32 	%r11, [%rd1], %r10;
	ld.global.u32 	%r12, [%rd1];
	setp.ne.s32 	%p4, %r10, %r12;
	@%p4 bra 	$L__BB1_3;
	ld.global.u32 	%r13, [%rd2];
	st.global.u32 	[%rd1+4], %r13;
$L__BB1_3:
	ret;

}


// ===== COMPILED SASS (sm_100) =====

	.target	sm_100

	.elftype	@"ET_EXEC"


//--------------------- .note.nv.tkinfo           --------------------------
	.section	.note.nv.tkinfo,"",@"SHT_NOTE"
	.sectionflags	@"SHF_NOTE_NV_TKINFO"
	.tkinfo
        /*0018*/ 	.word	0x00000002
        /*0030*/ 	.string	""
        /*0030*/ 	.string	"ptxas"
        /*0030*/ 	.string	"Cuda compilation tools, release 13.0, V13.0.88"
        /*0030*/ 	.string	"Build cuda_13.0.r13.0/compiler.36424714_0"
        /*0030*/ 	.string	"-arch sm_100 -m 64 "



//--------------------- .note.nv.cuinfo           --------------------------
	.section	.note.nv.cuinfo,"",@"SHT_NOTE"
	.sectionflags	@"SHF_NOTE_NV_CUINFO"
        /*0018*/ 	.short	0x0002
        /*001a*/ 	.short	0x0064
        /*001c*/ 	.short	0x0082
	.zero		2


//--------------------- .nv.info                  --------------------------
	.section	.nv.info,"",@"SHT_CUDA_INFO"
	.align	4


	//----- nvinfo : EIATTR_REGCOUNT
	.align		4
        /*0000*/ 	.byte	0x04, 0x2f
        /*0002*/ 	.short	(.L_2 - .L_1)
	.align		4
.L_1:
        /*0004*/ 	.word	index@(_Z27save_global_adj_matrix_flatPii)
        /*0008*/ 	.word	0x0000000a


	//----- nvinfo : EIATTR_FRAME_SIZE
	.align		4
.L_2:
        /*000c*/ 	.byte	0x04, 0x11
        /*000e*/ 	.short	(.L_4 - .L_3)
	.align		4
.L_3:
        /*0010*/ 	.word	index@(_Z27save_global_adj_matrix_flatPii)
        /*0014*/ 	.word	0x00000000


	//----- nvinfo : EIATTR_REGCOUNT
	.align		4
.L_4:
        /*0018*/ 	.byte	0x04, 0x2f
        /*001a*/ 	.short	(.L_6 - .L_5)
	.align		4
.L_5:
        /*001c*/ 	.word	index@(_Z19calculate_cost_cudaPiiS_iS_i)
        /*0020*/ 	.word	0x00000010


	//----- nvinfo : EIATTR_FRAME_SIZE
	.align		4
.L_6:
        /*0024*/ 	.byte	0x04, 0x11
        /*0026*/ 	.short	(.L_8 - .L_7)
	.align		4
.L_7:
        /*0028*/ 	.word	index@(_Z19calculate_cost_cudaPiiS_iS_i)
        /*002c*/ 	.word	0x00000000


	//----- nvinfo : EIATTR_MIN_STACK_SIZE
	.align		4
.L_8:
        /*0030*/ 	.byte	0x04, 0x12
        /*0032*/ 	.short	(.L_10 - .L_9)
	.align		4
.L_9:
        /*0034*/ 	.word	index@(_Z19calculate_cost_cudaPiiS_iS_i)
        /*0038*/ 	.word	0x00000000


	//----- nvinfo : EIATTR_MIN_STACK_SIZE
	.align		4
.L_10:
        /*003c*/ 	.byte	0x04, 0x12
        /*003e*/ 	.short	(.L_12 - .L_11)
	.align		4
.L_11:
        /*0040*/ 	.word	index@(_Z27save_global_adj_matrix_flatPii)
        /*0044*/ 	.word	0x00000000
.L_12:


//--------------------- .nv.compat                --------------------------
	.section	.nv.compat,"",@"SHT_CUDA_COMPAT_INFO"
	.align	4
        /*0000*/ 	.byte	0x02, 0x09, 0x00, 0x00, 0x02, 0x02, 0x01, 0x00, 0x02, 0x05, 0x05, 0x00, 0x03, 0x07, 0x01, 0x01
        /*0010*/ 	.byte	0x02, 0x03, 0x00, 0x00, 0x02, 0x06, 0x01, 0x00, 0x04, 0x0b, 0x08, 0x00, 0x09, 0x00, 0x00, 0x00
        /*0020*/ 	.byte	0x00, 0x00, 0x00, 0x00


//--------------------- .nv.info._Z19calculate_cost_cudaPiiS_iS_i --------------------------
	.section	.nv.info._Z19calculate_cost_cudaPiiS_iS_i,"",@"SHT_CUDA_INFO"
	.sectionflags	@""
	.align	4


	//----- nvinfo : EIATTR_CUDA_API_VERSION
	.align		4
        /*0000*/ 	.byte	0x04, 0x37
        /*0002*/ 	.short	(.L_14 - .L_13)
.L_13:
        /*0004*/ 	.word	0x00000082


	//----- nvinfo : EIATTR_KPARAM_INFO
	.align		4
.L_14:
        /*0008*/ 	.byte	0x04, 0x17
        /*000a*/ 	.short	(.L_16 - .L_15)
.L_15:
        /*000c*/ 	.word	0x00000000
        /*0010*/ 	.short	0x0005
        /*0012*/ 	.short	0x0028
        /*0014*/ 	.byte	0x00, 0xf0, 0x11, 0x00


	//----- nvinfo : EIATTR_KPARAM_INFO
	.align		4
.L_16:
        /*0018*/ 	.byte	0x04, 0x17
        /*001a*/ 	.short	(.L_18 - .L_17)
.L_17:
        /*001c*/ 	.word	0x00000000
        /*0020*/ 	.short	0x0004
        /*0022*/ 	.short	0x0020
        /*0024*/ 	.byte	0x00, 0xf5, 0x21, 0x00


	//----- nvinfo : EIATTR_KPARAM_INFO
	.align		4
.L_18:
        /*0028*/ 	.byte	0x04, 0x17
        /*002a*/ 	.short	(.L_20 - .L_19)
.L_19:
        /*002c*/ 	.word	0x00000000
        /*0030*/ 	.short	0x0003
        /*0032*/ 	.short	0x0018
        /*0034*/ 	.byte	0x00, 0xf0, 0x11, 0x00


	//----- nvinfo : EIATTR_KPARAM_INFO
	.align		4
.L_20:
        /*0038*/ 	.byte	0x04, 0x17
        /*003a*/ 	.short	(.L_22 - .L_21)
.L_21:
        /*003c*/ 	.word	0x00000000
        /*0040*/ 	.short	0x0002
        /*0042*/ 	.short	0x0010
        /*0044*/ 	.byte	0x00, 0xf5, 0x21, 0x00


	//----- nvinfo : EIATTR_KPARAM_INFO
	.align		4
.L_22:
        /*0048*/ 	.byte	0x04, 0x17
        /*004a*/ 	.short	(.L_24 - .L_23)
.L_23:
        /*004c*/ 	.word	0x00000000
        /*0050*/ 	.short	0x0001
        /*0052*/ 	.short	0x0008
        /*0054*/ 	.byte	0x00, 0xf0, 0x11, 0x00


	//----- nvinfo : EIATTR_KPARAM_INFO
	.align		4
.L_24:
        /*0058*/ 	.byte	0x04, 0x17
        /*005a*/ 	.short	(.L_26 - .L_25)
.L_25:
        /*005c*/ 	.word	0x00000000
        /*0060*/ 	.short	0x0000
        /*0062*/ 	.short	0x0000
        /*0064*/ 	.byte	0x00, 0xf5, 0x21, 0x00


	//----- nvinfo : EIATTR_SPARSE_MMA_MASK
	.align		4
.L_26:
        /*0068*/ 	.byte	0x03, 0x50
        /*006a*/ 	.short	0x0000


	//----- nvinfo : EIATTR_MAXREG_COUNT
	.align		4
        /*006c*/ 	.byte	0x03, 0x1b
        /*006e*/ 	.short	0x00ff


	//----- nvinfo : EIATTR_MERCURY_ISA_VERSION
	.align		4
        /*0070*/ 	.byte	0x03, 0x5f
        /*0072*/ 	.short	0x0101


	//----- nvinfo : EIATTR_INT_WARP_WIDE_INSTR_OFFSETS
	.align		4
        /*0074*/ 	.byte	0x04, 0x31
        /*0076*/ 	.short	(.L_28 - .L_27)


	//   ....[0]....
.L_27:
        /*0078*/ 	.word	0x00000170


	//   ....[1]....
        /*007c*/ 	.word	0x000001b0


	//----- nvinfo : EIATTR_VRC_CTA_INIT_COUNT
	.align		4
.L_28:
        /*0080*/ 	.byte	0x02, 0x4a
	.zero		1
	.zero		1


	//----- nvinfo : EIATTR_EXIT_INSTR_OFFSETS
	.align		4
        /*0084*/ 	.byte	0x04, 0x1c
        /*0086*/ 	.short	(.L_30 - .L_29)


	//   ....[0]....
.L_29:
        /*0088*/ 	.word	0x00000060


	//   ....[1]....
        /*008c*/ 	.word	0x00000200


	//   ....[2]....
        /*0090*/ 	.word	0x00000230


	//----- nvinfo : EIATTR_CBANK_PARAM_SIZE
	.align		4
.L_30:
        /*0094*/ 	.byte	0x03, 0x19
        /*0096*/ 	.short	0x002c


	//----- nvinfo : EIATTR_PARAM_CBANK
	.align		4
        /*0098*/ 	.byte	0x04, 0x0a
        /*009a*/ 	.short	(.L_32 - .L_31)
	.align		4
.L_31:
        /*009c*/ 	.word	index@(.nv.constant0._Z19calculate_cost_cudaPiiS_iS_i)
        /*00a0*/ 	.short	0x0380
        /*00a2*/ 	.short	0x002c


	//----- nvinfo : EIATTR_SW_WAR
	.align		4
.L_32:
        /*00a4*/ 	.byte	0x04, 0x36
        /*00a6*/ 	.short	(.L_34 - .L_33)
.L_33:
        /*00a8*/ 	.word	0x00000008
.L_34:


//--------------------- .nv.info._Z27save_global_adj_matrix_flatPii --------------------------
	.section	.nv.info._Z27save_global_adj_matrix_flatPii,"",@"SHT_CUDA_INFO"
	.sectionflags	@""
	.align	4


	//----- nvinfo : EIATTR_CUDA_API_VERSION
	.align		4
        /*0000*/ 	.byte	0x04, 0x37
        /*0002*/ 	.short	(.L_36 - .L_35)
.L_35:
        /*0004*/ 	.word	0x00000082


	//----- nvinfo : EIATTR_KPARAM_INFO
	.align		4
.L_36:
        /*0008*/ 	.byte	0x04, 0x17
        /*000a*/ 	.short	(.L_38 - .L_37)
.L_37:
        /*000c*/ 	.word	0x00000000
        /*0010*/ 	.short	0x0001
        /*0012*/ 	.short	0x0008
        /*0014*/ 	.byte	0x00, 0xf0, 0x11, 0x00


	//----- nvinfo : EIATTR_KPARAM_INFO
	.align		4
.L_38:
        /*0018*/ 	.byte	0x04, 0x17
        /*001a*/ 	.short	(.L_40 - .L_39)
.L_39:
        /*001c*/ 	.word	0x00000000
        /*0020*/ 	.short	0x0000
        /*0022*/ 	.short	0x0000
        /*0024*/ 	.byte	0x00, 0xf5, 0x21, 0x00


	//----- nvinfo : EIATTR_SPARSE_MMA_MASK
	.align		4
.L_40:
        /*0028*/ 	.byte	0x03, 0x50
        /*002a*/ 	.short	0x0000


	//----- nvinfo : EIATTR_MAXREG_COUNT
	.align		4
        /*002c*/ 	.byte	0x03, 0x1b
        /*002e*/ 	.short	0x00ff


	//----- nvinfo : EIATTR_MERCURY_ISA_VERSION
	.align		4
        /*0030*/ 	.byte	0x03, 0x5f
        /*0032*/ 	.short	0x0101


	//----- nvinfo : EIATTR_VRC_CTA_INIT_COUNT
	.align		4
        /*0034*/ 	.byte	0x02, 0x4a
	.zero		1
	.zero		1


	//----- nvinfo : EIATTR_EXIT_INSTR_OFFSETS
	.align		4
        /*0038*/ 	.byte	0x04, 0x1c
        /*003a*/ 	.short	(.L_42 - .L_41)


	//   ....[0]....
.L_41:
        /*003c*/ 	.word	0x00000070


	//   ....[1]....
        /*0040*/ 	.word	0x000000f0


	//----- nvinfo : EIATTR_CBANK_PARAM_SIZE
	.align		4
.L_42:
        /*0044*/ 	.byte	0x03, 0x19
        /*0046*/ 	.short	0x000c


	//----- nvinfo : EIATTR_PARAM_CBANK
	.align		4
        /*0048*/ 	.byte	0x04, 0x0a
        /*004a*/ 	.short	(.L_44 - .L_43)
	.align		4
.L_43:
        /*004c*/ 	.word	index@(.nv.constant0._Z27save_global_adj_matrix_flatPii)
        /*0050*/ 	.short	0x0380
        /*0052*/ 	.short	0x000c


	//----- nvinfo : EIATTR_SW_WAR
	.align		4
.L_44:
        /*0054*/ 	.byte	0x04, 0x36
        /*0056*/ 	.short	(.L_46 - .L_45)
.L_45:
        /*0058*/ 	.word	0x00000008
.L_46:


//--------------------- .nv.callgraph             --------------------------
	.section	.nv.callgraph,"",@"SHT_CUDA_CALLGRAPH"
	.align	4
	.sectionentsize	8
	.align		4
        /*0000*/ 	.word	0x00000000
	.align		4
        /*0004*/ 	.word	0xffffffff
	.align		4
        /*0008*/ 	.word	0x00000000
	.align		4
        /*000c*/ 	.word	0xfffffffe
	.align		4
        /*0010*/ 	.word	0x00000000
	.align		4
        /*0014*/ 	.word	0xfffffffd
	.align		4
        /*0018*/ 	.word	0x00000000
	.align		4
        /*001c*/ 	.word	0xfffffffc


//--------------------- .nv.constant4             --------------------------
	.section	.nv.constant4,"a",@progbits
	.align	8
	.align		8
.nv.constant4:
        /*0000*/ 	.dword	global_adj_matrix_flat


//--------------------- .text._Z19calculate_cost_cudaPiiS_iS_i --------------------------
	.section	.text._Z19calculate_cost_cudaPiiS_iS_i,"ax",@progbits
	.align	128
        .global         _Z19calculate_cost_cudaPiiS_iS_i
        .type           _Z19calculate_cost_cudaPiiS_iS_i,@function
        .size           _Z19calculate_cost_cudaPiiS_iS_i,(.L_x_2 - _Z19calculate_cost_cudaPiiS_iS_i)
        .other          _Z19calculate_cost_cudaPiiS_iS_i,@"STO_CUDA_ENTRY STV_DEFAULT"
_Z19calculate_cost_cudaPiiS_iS_i:
.text._Z19calculate_cost_cudaPiiS_iS_i:
[----:B------:R-:W-:Y:S01]  /*0000*/  LDC R1, c[0x0][0x37c] ;  /* 0x0000df00ff017b82 */ /* 0x000fe20000000800 */
[----:B------:R-:W0:Y:S07]  /*0010*/  S2R R5, SR_TID.X ;  /* 0x0000000000057919 */ /* 0x000e2e0000002100 */
[----:B------:R-:W0:Y:S01]  /*0020*/  LDC R6, c[0x0][0x398] ;  /* 0x0000e600ff067b82 */ /* 0x000e220000000800 */
[----:B------:R-:W1:Y:S01]  /*0030*/  LDCU UR4, c[0x0][0x388] ;  /* 0x00007100ff0477ac */ /* 0x000e620008000800 */
[----:B0-----:R-:W-:-:S04]  /*0040*/  ISETP.NE.AND P0, PT, R5, R6, PT ;  /* 0x000000060500720c */ /* 0x001fc80003f05270 */
[----:B-1----:R-:W-:-:S13]  /*0050*/  ISETP.GE.OR P0, PT, R5, UR4, !P0 ;  /* 0x0000000405007c0c */ /* 0x002fda000c706670 */
[----:B------:R-:W-:Y:S05]  /*0060*/  @P0 EXIT ;  /* 0x000000000000094d */ /* 0x000fea0003800000 */
[----:B------:R-:W0:Y:S01]  /*0070*/  LDC.64 R2, c[0x0][0x380] ;  /* 0x0000e000ff027b82 */ /* 0x000e220000000a00 */
[----:B------:R-:W1:Y:S01]  /*0080*/  LDCU.64 UR6, c[0x0][0x358] ;  /* 0x00006b00ff0677ac */ /* 0x000e620008000a00 */
[----:B------:R-:W2:Y:S06]  /*0090*/  LDCU UR4, c[0x0][0x3a8] ;  /* 0x00007500ff0477ac */ /* 0x000eac0008000800 */
[----:B------:R-:W3:Y:S01]  /*00a0*/  LDC.64 R8, c[0x4][RZ] ;  /* 0x01000000ff087b82 */ /* 0x000ee20000000a00 */
[----:B0-----:R-:W-:-:S04]  /*00b0*/  IMAD.WIDE R6, R6, 0x4, R2 ;  /* 0x0000000406067825 */ /* 0x001fc800078e0202 */
[----:B------:R-:W-:Y:S02]  /*00c0*/  IMAD.WIDE.U32 R2, R5, 0x4, R2 ;  /* 0x0000000405027825 */ /* 0x000fe400078e0002 */
[----:B-1----:R-:W2:Y:S01]  /*00d0*/  LDG.E R6, desc[UR6][R6.64] ;  /* 0x0000000606067981 */ /* 0x002ea2000c1e1900 */
[----:B------:R-:W0:Y:S03]  /*00e0*/  LDC.64 R4, c[0x0][0x3a0] ;  /* 0x0000e800ff047b82 */ /* 0x000e260000000a00 */
[----:B------:R-:W2:Y:S01]  /*00f0*/  LDG.E R11, desc[UR6][R2.64] ;  /* 0x00000006020b7981 */ /* 0x000ea2000c1e1900 */
[----:B------:R-:W1:Y:S01]  /*0100*/  S2R R10, SR_LANEID ;  /* 0x00000000000a7919 */ /* 0x000e620000000000 */
[C---:B--2---:R-:W-:Y:S02]  /*0110*/  IMAD R13, R11.reuse, UR4, R6 ;  /* 0x000000040b0d7c24 */ /* 0x044fe4000f8e0206 */
[----:B0-----:R-:W-:-:S04]  /*0120*/  IMAD.WIDE R4, R11, 0x4, R4 ;  /* 0x000000040b047825 */ /* 0x001fc800078e0204 */
[----:B---3--:R-:W-:Y:S02]  /*0130*/  IMAD.WIDE R8, R13, 0x4, R8 ;  /* 0x000000040d087825 */ /* 0x008fe400078e0208 */
[----:B------:R-:W2:Y:S04]  /*0140*/  LDG.E R4, desc[UR6][R4.64] ;  /* 0x0000000604047981 */ /* 0x000ea8000c1e1900 */
[----:B------:R-:W2:Y:S01]  /*0150*/  LDG.E R9, desc[UR6][R8.64] ;  /* 0x0000000608097981 */ /* 0x000ea2000c1e1900 */
[----:B------:R-:W0:Y:S01]  /*0160*/  LDC.64 R6, c[0x0][0x390] ;  /* 0x0000e400ff067b82 */ /* 0x000e220000000a00 */
[----:B------:R-:W-:Y:S02]  /*0170*/  VOTEU.ANY UR4, UPT, PT ;  /* 0x0000000000047886 */ /* 0x000fe400038e0100 */
[----:B------:R-:W-:-:S06]  /*0180*/  UFLO.U32 UR4, UR4 ;  /* 0x00000004000472bd */ /* 0x000fcc00080e0000 */
[----:B-1----:R-:W-:Y:S02]  /*0190*/  ISETP.EQ.U32.AND P0, PT, R10, UR4, PT ;  /* 0x000000040a007c0c */ /* 0x002fe4000bf02070 */
[----:B--2---:R-:W-:-:S04]  /*01a0*/  IADD3 R0, PT, PT, R4, R9, RZ ;  /* 0x0000000904007210 */ /* 0x004fc80007ffe0ff */
[----:B------:R-:W-:-:S13]  /*01b0*/  CREDUX.MIN.S32 UR5, R0 ;  /* 0x00000000000572cc */ /* 0x000fda0000008200 */
[----:B------:R-:W-:-:S05]  /*01c0*/  MOV R11, UR5 ;  /* 0x00000005000b7c02 */ /* 0x000fca0008000f00 */
[----:B0-----:R0:W-:Y:S04]  /*01d0*/  @P0 REDG.E.MIN.S32.STRONG.GPU desc[UR6][R6.64], R11 ;  /* 0x0000000b0600098e */ /* 0x0011e8000c92e306 */
[----:B------:R-:W2:Y:S02]  /*01e0*/  LDG.E R5, desc[UR6][R6.64] ;  /* 0x0000000606057981 */ /* 0x000ea4000c1e1900 */
[----:B--2---:R-:W-:-:S13]  /*01f0*/  ISETP.NE.AND P0, PT, R0, R5, PT ;  /* 0x000000050000720c */ /* 0x004fda0003f05270 */
[----:B0-----:R-:W-:Y:S05]  /*0200*/  @P0 EXIT ;  /* 0x000000000000094d */ /* 0x001fea0003800000 */
[----:B------:R-:W2:Y:S04]  /*0210*/  LDG.E R3, desc[UR6][R2.64] ;  /* 0x0000000602037981 */ /* 0x000ea8000c1e1900 */
[----:B--2---:R-:W-:Y:S01]  /*0220*/  STG.E desc[UR6][R6.64+0x4], R3 ;  /* 0x0000040306007986 */ /* 0x004fe2000c101906 */
[----:B------:R-:W-:Y:S05]  /*0230*/  EXIT ;  /* 0x000000000000794d */ /* 0x000fea0003800000 */
.L_x_0:
[----:B------:R-:W-:-:S00]  /*0240*/  BRA `(.L_x_0) ;  /* 0xfffffffc00fc7947 */ /* 0x000fc0000383ffff */
[----:B------:R-:W-:-:S00]  /*0250*/  NOP ;  /* 0x0000000000007918 */ /* 0x000fc00000000000 */
        /* <DEDUP_REMOVED lines=10> */
.L_x_2:


//--------------------- .text._Z27save_global_adj_matrix_flatPii --------------------------
	.section	.text._Z27save_global_adj_matrix_flatPii,"ax",@progbits
	.align	128
        .global         _Z27save_global_adj_matrix_flatPii
        .type           _Z27save_global_adj_matrix_flatPii,@function
        .size           _Z27save_global_adj_matrix_flatPii,(.L_x_3 - _Z27save_global_adj_matrix_flatPii)
        .other          _Z27save_global_adj_matrix_flatPii,@"STO_CUDA_ENTRY STV_DEFAULT"
_Z27save_global_adj_matrix_flatPii:
.text._Z27save_global_adj_matrix_flatPii:
[----:B------:R-:W-:Y:S01]  /*0000*/  LDC R1, c[0x0][0x37c] ;  /* 0x0000df00ff017b82 */ /* 0x000fe20000000800 */
[----:B------:R-:W0:Y:S07]  /*0010*/  S2R R0, SR_TID.X ;  /* 0x0000000000007919 */ /* 0x000e2e0000002100 */
[----:B------:R-:W0:Y:S01]  /*0020*/  S2UR UR4, SR_CTAID.X ;  /* 0x00000000000479c3 */ /* 0x000e220000002500 */
[----:B------:R-:W1:Y:S07]  /*0030*/  LDCU UR5, c[0x0][0x388] ;  /* 0x00007100ff0577ac */ /* 0x000e6e0008000800 */
[----:B------:R-:W0:Y:S02]  /*0040*/  LDC R7, c[0x0][0x360] ;  /* 0x0000d800ff077b82 */ /* 0x000e240000000800 */
[----:B0-----:R-:W-:-:S05]  /*0050*/  IMAD R7, R7, UR4, R0 ;  /* 0x0000000407077c24 */ /* 0x001fca000f8e0200 */
[----:B-1----:R-:W-:-:S13]  /*0060*/  ISETP.GE.AND P0, PT, R7, UR5, PT ;  /* 0x0000000507007c0c */ /* 0x002fda000bf06270 */
[----:B------:R-:W-:Y:S05]  /*0070*/  @P0 EXIT ;  /* 0x000000000000094d */ /* 0x000fea0003800000 */
[----:B------:R-:W0:Y:S01]  /*0080*/  LDC.64 R2, c[0x0][0x380] ;  /* 0x0000e000ff027b82 */ /* 0x000e220000000a00 */
[----:B------:R-:W1:Y:S07]  /*0090*/  LDCU.64 UR4, c[0x0][0x358] ;  /* 0x00006b00ff0477ac */ /* 0x000e6e0008000a00 */
[----:B------:R-:W2:Y:S01]  /*00a0*/  LDC.64 R4, c[0x4][RZ] ;  /* 0x01000000ff047b82 */ /* 0x000ea20000000a00 */
[----:B0-----:R-:W-:-:S06]  /*00b0*/  IMAD.WIDE R2, R7, 0x4, R2 ;  /* 0x0000000407027825 */ /* 0x001fcc00078e0202 */
[----:B-1----:R-:W3:Y:S01]  /*00c0*/  LDG.E R3, desc[UR4][R2.64] ;  /* 0x0000000402037981 */ /* 0x002ee2000c1e1900 */
[----:B--2---:R-:W-:-:S05]  /*00d0*/  IMAD.WIDE R4, R7, 0x4, R4 ;  /* 0x0000000407047825 */ /* 0x004fca00078e0204 */
[----:B---3--:R-:W-:Y:S01]  /*00e0*/  STG.E desc[UR4][R4.64], R3 ;  /* 0x0000000304007986 */ /* 0x008fe2000c101904 */
[----:B------:R-:W-:Y:S05]  /*00f0*/  EXIT ;  /* 0x000000000000794d */ /* 0x000fea0003800000 */
.L_x_1:
        /* <DEDUP_REMOVED lines=16> */
.L_x_3:


//--------------------- .nv.shared.reserved.0     --------------------------
	.section	.nv.shared.reserved.0,"aw",@nobits
	.weak		__nv_reservedSMEM_offset_0_alias
	.size		__nv_reservedSMEM_offset_0_alias, 0, 64
	.other		__nv_reservedSMEM_offset_0_alias,@"STO_CUDA_RESERVED_SHARED STV_DEFAULT"
__nv_reservedSMEM_offset_0_alias:
	.zero		0
	.zero		64


//--------------------- .nv.global                --------------------------
	.section	.nv.global,"aw",@nobits
	.align	4
.nv.global:
	.type		global_adj_matrix_flat,@object
	.size		global_adj_matrix_flat,(.L_0 - global_adj_matrix_flat)
global_adj_matrix_flat:
	.zero		2000
.L_0:


//--------------------- .nv.constant0._Z19calculate_cost_cudaPiiS_iS_i --------------------------
	.section	.nv.constant0._Z19calculate_cost_cudaPiiS_iS_i,"a",@progbits
	.sectionflags	@""
	.align	4
.nv.constant0._Z19calculate_cost_cudaPiiS_iS_i:
	.zero		940


//--------------------- .nv.constant0._Z27save_global_adj_matrix_flatPii --------------------------
	.section	.nv.constant0._Z27save_global_adj_matrix_flatPii,"a",@progbits
	.sectionflags	@""
	.align	4
.nv.constant0._Z27save_global_adj_matrix_flatPii:
	.zero		908


//--------------------- SYMBOLS --------------------------

	.type		.nv.reservedSmem.offset0,@object
	.size		.nv.reservedSmem.offset0,0x4
